//
// Generated by NVIDIA NVVM Compiler
//
// Compiler Build ID: CL-36424714
// Cuda compilation tools, release 13.0, V13.0.88
// Based on NVVM 20.0.0
//

.version 9.0
.target sm_100
.address_size 64

	// .globl	_Z12mandelKernelffffiPi

.visible .entry _Z12mandelKernelffffiPi(
	.param .f32 _Z12mandelKernelffffiPi_param_0,
	.param .f32 _Z12mandelKernelffffiPi_param_1,
	.param .f32 _Z12mandelKernelffffiPi_param_2,
	.param .f32 _Z12mandelKernelffffiPi_param_3,
	.param .u32 _Z12mandelKernelffffiPi_param_4,
	.param .u64 .ptr .align 1 _Z12mandelKernelffffiPi_param_5
)
{
	.reg .pred 	%p<4>;
	.reg .b32 	%r<20>;
	.reg .b32 	%f<20>;
	.reg .b64 	%rd<5>;

	ld.param.f32 	%f9, [_Z12mandelKernelffffiPi_param_0];
	ld.param.f32 	%f10, [_Z12mandelKernelffffiPi_param_1];
	ld.param.f32 	%f11, [_Z12mandelKernelffffiPi_param_2];
	ld.param.f32 	%f12, [_Z12mandelKernelffffiPi_param_3];
	ld.param.u32 	%r7, [_Z12mandelKernelffffiPi_param_4];
	ld.param.u64 	%rd1, [_Z12mandelKernelffffiPi_param_5];
	mov.u32 	%r9, %ctaid.x;
	mov.u32 	%r1, %ntid.x;
	mov.u32 	%r10, %tid.x;
	mad.lo.s32 	%r2, %r9, %r1, %r10;
	mov.u32 	%r11, %ctaid.y;
	mov.u32 	%r12, %ntid.y;
	mov.u32 	%r13, %tid.y;
	mad.lo.s32 	%r3, %r11, %r12, %r13;
	cvt.rn.f32.s32 	%f13, %r2;
	fma.rn.f32 	%f1, %f11, %f13, %f9;
	cvt.rn.f32.u32 	%f14, %r3;
	fma.rn.f32 	%f2, %f12, %f14, %f10;
	setp.lt.s32 	%p1, %r7, 1;
	mov.b32 	%r19, 0;
	@%p1 bra 	$L__BB0_4;
	mov.b32 	%r18, 0;
	mov.f32 	%f18, %f2;
	mov.f32 	%f19, %f1;
$L__BB0_2:
	mul.f32 	%f5, %f19, %f19;
	mul.f32 	%f6, %f18, %f18;
	add.f32 	%f15, %f5, %f6;
	setp.gt.f32 	%p2, %f15, 0f40800000;
	mov.u32 	%r19, %r18;
	@%p2 bra 	$L__BB0_4;
	sub.f32 	%f16, %f5, %f6;
	add.f32 	%f17, %f19, %f19;
	add.f32 	%f19, %f1, %f16;
	fma.rn.f32 	%f18, %f17, %f18, %f2;
	add.s32 	%r18, %r18, 1;
	setp.ne.s32 	%p3, %r18, %r7;
	mov.u32 	%r19, %r7;
	@%p3 bra 	$L__BB0_2;
$L__BB0_4:
	cvta.to.global.u64 	%rd2, %rd1;
	mov.u32 	%r15, %nctaid.x;
	mul.lo.s32 	%r16, %r1, %r15;
	mad.lo.s32 	%r17, %r16, %r3, %r2;
	mul.wide.u32 	%rd3, %r17, 4;
	add.s64 	%rd4, %rd2, %rd3;
	st.global.u32 	[%rd4], %r19;
	ret;

}


// ===== COMPILED SASS (sm_100) =====

	.target	sm_100

	.elftype	@"ET_EXEC"


//--------------------- .note.nv.tkinfo           --------------------------
	.section	.note.nv.tkinfo,"",@"SHT_NOTE"
	.sectionflags	@"SHF_NOTE_NV_TKINFO"
	.tkinfo
        /*0018*/ 	.word	0x00000002
        /*0030*/ 	.string	""
        /*0030*/ 	.string	"ptxas"
        /*0030*/ 	.string	"Cuda compilation tools, release 13.0, V13.0.88"
        /*0030*/ 	.string	"Build cuda_13.0.r13.0/compiler.36424714_0"
        /*0030*/ 	.string	"-arch sm_100 -m 64 "



//--------------------- .note.nv.cuinfo           --------------------------
	.section	.note.nv.cuinfo,"",@"SHT_NOTE"
	.sectionflags	@"SHF_NOTE_NV_CUINFO"
        /*0018*/ 	.short	0x0002
        /*001a*/ 	.short	0x0064
        /*001c*/ 	.short	0x0082
	.zero		2


//--------------------- .nv.info                  --------------------------
	.section	.nv.info,"",@"SHT_CUDA_INFO"
	.align	4


	//----- nvinfo : EIATTR_REGCOUNT
	.align		4
        /*0000*/ 	.byte	0x04, 0x2f
        /*0002*/ 	.short	(.L_1 - .L_0)
	.align		4
.L_0:
        /*0004*/ 	.word	index@(_Z12mandelKernelffffiPi)
        /*0008*/ 	.word	0x00000010


	//----- nvinfo : EIATTR_FRAME_SIZE
	.align		4
.L_1:
        /*000c*/ 	.byte	0x04, 0x11
        /*000e*/ 	.short	(.L_3 - .L_2)
	.align		4
.L_2:
        /*0010*/ 	.word	index@(_Z12mandelKernelffffiPi)
        /*0014*/ 	.word	0x00000000


	//----- nvinfo : EIATTR_MIN_STACK_SIZE
	.align		4
.L_3:
        /*0018*/ 	.byte	0x04, 0x12
        /*001a*/ 	.short	(.L_5 - .L_4)
	.align		4
.L_4:
        /*001c*/ 	.word	index@(_Z12mandelKernelffffiPi)
        /*0020*/ 	.word	0x00000000
.L_5:


//--------------------- .nv.compat                --------------------------
	.section	.nv.compat,"",@"SHT_CUDA_COMPAT_INFO"
	.align	4
        /*0000*/ 	.byte	0x02, 0x09, 0x00, 0x00, 0x02, 0x02, 0x01, 0x00, 0x02, 0x05, 0x05, 0x00, 0x03, 0x07, 0x01, 0x01
        /*0010*/ 	.byte	0x02, 0x03, 0x00, 0x00, 0x02, 0x06, 0x01, 0x00, 0x04, 0x0b, 0x08, 0x00, 0x01, 0x00, 0x00, 0x00
        /*0020*/ 	.byte	0x00, 0x00, 0x00, 0x00


//--------------------- .nv.info._Z12mandelKernelffffiPi --------------------------
	.section	.nv.info._Z12mandelKernelffffiPi,"",@"SHT_CUDA_INFO"
	.sectionflags	@""
	.align	4


	//----- nvinfo : EIATTR_CUDA_API_VERSION
	.align		4
        /*0000*/ 	.byte	0x04, 0x37
        /*0002*/ 	.short	(.L_7 - .L_6)
.L_6:
        /*0004*/ 	.word	0x00000082


	//----- nvinfo : EIATTR_KPARAM_INFO
	.align		4
.L_7:
        /*0008*/ 	.byte	0x04, 0x17
        /*000a*/ 	.short	(.L_9 - .L_8)
.L_8:
        /*000c*/ 	.word	0x00000000
        /*0010*/ 	.short	0x0005
        /*0012*/ 	.short	0x0018
        /*0014*/ 	.byte	0x00, 0xf5, 0x21, 0x00


	//----- nvinfo : EIATTR_KPARAM_INFO
	.align		4
.L_9:
        /*0018*/ 	.byte	0x04, 0x17
        /*001a*/ 	.short	(.L_11 - .L_10)
.L_10:
        /*001c*/ 	.word	0x00000000
        /*0020*/ 	.short	0x0004
        /*0022*/ 	.short	0x0010
        /*0024*/ 	.byte	0x00, 0xf0, 0x11, 0x00


	//----- nvinfo : EIATTR_KPARAM_INFO
	.align		4
.L_11:
        /*0028*/ 	.byte	0x04, 0x17
        /*002a*/ 	.short	(.L_13 - .L_12)
.L_12:
        /*002c*/ 	.word	0x00000000
        /*0030*/ 	.short	0x0003
        /*0032*/ 	.short	0x000c
        /*0034*/ 	.byte	0x00, 0xf0, 0x11, 0x00


	//----- nvinfo : EIATTR_KPARAM_INFO
	.align		4
.L_13:
        /*0038*/ 	.byte	0x04, 0x17
        /*003a*/ 	.short	(.L_15 - .L_14)
.L_14:
        /*003c*/ 	.word	0x00000000
        /*0040*/ 	.short	0x0002
        /*0042*/ 	.short	0x0008
        /*0044*/ 	.byte	0x00, 0xf0, 0x11, 0x00


	//----- nvinfo : EIATTR_KPARAM_INFO
	.align		4
.L_15:
        /*0048*/ 	.byte	0x04, 0x17
        /*004a*/ 	.short	(.L_17 - .L_16)
.L_16:
        /*004c*/ 	.word	0x00000000
        /*0050*/ 	.short	0x0001
        /*0052*/ 	.short	0x0004
        /*0054*/ 	.byte	0x00, 0xf0, 0x11, 0x00


	//----- nvinfo : EIATTR_KPARAM_INFO
	.align		4
.L_17:
        /*0058*/ 	.byte	0x04, 0x17
        /*005a*/ 	.short	(.L_19 - .L_18)
.L_18:
        /*005c*/ 	.word	0x00000000
        /*0060*/ 	.short	0x0000
        /*0062*/ 	.short	0x0000
        /*0064*/ 	.byte	0x00, 0xf0, 0x11, 0x00


	//----- nvinfo : EIATTR_SPARSE_MMA_MASK
	.align		4
.L_19:
        /*0068*/ 	.byte	0x03, 0x50
        /*006a*/ 	.short	0x0000


	//----- nvinfo : EIATTR_MAXREG_COUNT
	.align		4
        /*006c*/ 	.byte	0x03, 0x1b
        /*006e*/ 	.short	0x00ff


	//----- nvinfo : EIATTR_MERCURY_ISA_VERSION
	.align		4
        /*0070*/ 	.byte	0x03, 0x5f
        /*0072*/ 	.short	0x0101


	//----- nvinfo : EIATTR_VRC_CTA_INIT_COUNT
	.align		4
        /*0074*/ 	.byte	0x02, 0x4a
	.zero		1
	.zero		1


	//----- nvinfo : EIATTR_EXIT_INSTR_OFFSETS
	.align		4
        /*0078*/ 	.byte	0x04, 0x1c
        /*007a*/ 	.short	(.L_21 - .L_20)


	//   ....[0]....
.L_20:
        /*007c*/ 	.word	0x000002e0


	//----- nvinfo : EIATTR_CRS_STACK_SIZE
	.align		4
.L_21:
        /*0080*/ 	.byte	0x04, 0x1e
        /*0082*/ 	.short	(.L_23 - .L_22)
.L_22:
        /*0084*/ 	.word	0x00000000


	//----- nvinfo : EIATTR_CBANK_PARAM_SIZE
	.align		4
.L_23:
        /*0088*/ 	.byte	0x03, 0x19
        /*008a*/ 	.short	0x0020


	//----- nvinfo : EIATTR_PARAM_CBANK
	.align		4
        /*008c*/ 	.byte	0x04, 0x0a
        /*008e*/ 	.short	(.L_25 - .L_24)
	.align		4
.L_24:
        /*0090*/ 	.word	index@(.nv.constant0._Z12mandelKernelffffiPi)
        /*0094*/ 	.short	0x0380
        /*0096*/ 	.short	0x0020


	//----- nvinfo : EIATTR_SW_WAR
	.align		4
.L_25:
        /*0098*/ 	.byte	0x04, 0x36
        /*009a*/ 	.short	(.L_27 - .L_26)
.L_26:
        /*009c*/ 	.word	0x00000008
.L_27:


//--------------------- .nv.callgraph             --------------------------
	.section	.nv.callgraph,"",@"SHT_CUDA_CALLGRAPH"
	.align	4
	.sectionentsize	8
	.align		4
        /*0000*/ 	.word	0x00000000
	.align		4
        /*0004*/ 	.word	0xffffffff
	.align		4
        /*0008*/ 	.word	0x00000000
	.align		4
        /*000c*/ 	.word	0xfffffffe
	.align		4
        /*0010*/ 	.word	0x00000000
	.align		4
        /*0014*/ 	.word	0xfffffffd
	.align		4
        /*0018*/ 	.word	0x00000000
	.align		4
        /*001c*/ 	.word	0xfffffffc


//--------------------- .text._Z12mandelKernelffffiPi --------------------------
	.section	.text._Z12mandelKernelffffiPi,"ax",@progbits
	.align	128
        .global         _Z12mandelKernelffffiPi
        .type           _Z12mandelKernelffffiPi,@function
        .size           _Z12mandelKernelffffiPi,(.L_x_4 - _Z12mandelKernelffffiPi)
        .other          _Z12mandelKernelffffiPi,@"STO_CUDA_ENTRY STV_DEFAULT"
_Z12mandelKernelffffiPi:
.text._Z12mandelKernelffffiPi:
[----:B------:R-:W-:Y:S01]  /*0000*/  LDC R1, c[0x0][0x37c] ;  /* 0x0000df00ff017b82 */ /* 0x000fe20000000800 */
[----:B------:R-:W0:Y:S07]  /*0010*/  S2R R0, SR_TID.Y ;  /* 0x0000000000007919 */ /* 0x000e2e0000002200 */
[----:B------:R-:W1:Y:S01]  /*0020*/  LDC R6, c[0x0][0x360] ;  /* 0x0000d800ff067b82 */ /* 0x000e620000000800 */
[----:B------:R-:W2:Y:S01]  /*0030*/  LDCU UR6, c[0x0][0x390] ;  /* 0x00007200ff0677ac */ /* 0x000ea20008000800 */
[----:B------:R-:W-:Y:S01]  /*0040*/  HFMA2 R7, -RZ, RZ, 0, 0 ;  /* 0x00000000ff077431 */ /* 0x000fe200000001ff */
[----:B------:R-:W1:Y:S05]  /*0050*/  S2R R3, SR_TID.X ;  /* 0x0000000000037919 */ /* 0x000e6a0000002100 */
[----:B------:R-:W0:Y:S08]  /*0060*/  S2UR UR5, SR_CTAID.Y ;  /* 0x00000000000579c3 */ /* 0x000e300000002600 */
[----:B------:R-:W0:Y:S01]  /*0070*/  LDC R5, c[0x0][0x364] ;  /* 0x0000d900ff057b82 */ /* 0x000e220000000800 */
[----:B--2---:R-:W-:-:S07]  /*0080*/  UISETP.GE.AND UP0, UPT, UR6, 0x1, UPT ;  /* 0x000000010600788c */ /* 0x004fce000bf06270 */
[----:B------:R-:W1:Y:S08]  /*0090*/  S2UR UR4, SR_CTAID.X ;  /* 0x00000000000479c3 */ /* 0x000e700000002500 */
[----:B------:R-:W2:Y:S08]  /*00a0*/  LDC.64 R10, c[0x0][0x380] ;  /* 0x0000e000ff0a7b82 */ /* 0x000eb00000000a00 */
[----:B------:R-:W2:Y:S01]  /*00b0*/  LDC.64 R8, c[0x0][0x388] ;  /* 0x0000e200ff087b82 */ /* 0x000ea20000000a00 */
[----:B0-----:R-:W-:-:S05]  /*00c0*/  IMAD R5, R5, UR5, R0 ;  /* 0x0000000505057c24 */ /* 0x001fca000f8e0200 */
[----:B------:R-:W-:Y:S01]  /*00d0*/  I2FP.F32.U32 R2, R5 ;  /* 0x0000000500027245 */ /* 0x000fe20000201000 */
[----:B-1----:R-:W-:Y:S01]  /*00e0*/  IMAD R0, R6, UR4, R3 ;  /* 0x0000000406007c24 */ /* 0x002fe2000f8e0203 */
[----:B------:R-:W0:Y:S04]  /*00f0*/  LDCU.64 UR4, c[0x0][0x358] ;  /* 0x00006b00ff0477ac */ /* 0x000e280008000a00 */
[----:B------:R-:W-:-:S05]  /*0100*/  I2FP.F32.S32 R3, R0 ;  /* 0x0000000000037245 */ /* 0x000fca0000201400 */
[----:B--2---:R-:W-:Y:S01]  /*0110*/  FFMA R3, R3, R8, R10 ;  /* 0x0000000803037223 */ /* 0x004fe2000000000a */
[----:B------:R-:W-:Y:S01]  /*0120*/  FFMA R2, R2, R9, R11 ;  /* 0x0000000902027223 */ /* 0x000fe2000000000b */
[----:B0-----:R-:W-:Y:S06]  /*0130*/  BRA.U !UP0, `(.L_x_0) ;  /* 0x0000000108507547 */ /* 0x001fec000b800000 */
[----:B------:R-:W-:Y:S01]  /*0140*/  BSSY.RECONVERGENT B0, `(.L_x_0) ;  /* 0x0000013000007945 */ /* 0x000fe20003800200 */
[----:B------:R-:W-:Y:S01]  /*0150*/  MOV R7, RZ ;  /* 0x000000ff00077202 */ /* 0x000fe20000000f00 */
[----:B------:R-:W0:Y:S01]  /*0160*/  LDCU UR7, c[0x0][0x390] ;  /* 0x00007200ff0777ac */ /* 0x000e220008000800 */
[----:B------:R-:W-:Y:S02]  /*0170*/  MOV R9, R2 ;  /* 0x0000000200097202 */ /* 0x000fe40000000f00 */
[----:B------:R-:W-:Y:S01]  /*0180*/  MOV R4, R3 ;  /* 0x0000000300047202 */ /* 0x000fe20000000f00 */
[----:B------:R-:W1:Y:S06]  /*0190*/  LDCU UR8, c[0x0][0x390] ;  /* 0x00007200ff0877ac */ /* 0x000e6c0008000800 */
.L_x_2:
[----:B------:R-:W-:Y:S01]  /*01a0*/  FMUL R8, R4, R4 ;  /* 0x0000000404087220 */ /* 0x000fe20000400000 */
[----:B------:R-:W-:-:S04]  /*01b0*/  FMUL R13, R9, R9 ;  /* 0x00000009090d7220 */ /* 0x000fc80000400000 */
[----:B------:R-:W-:-:S05]  /*01c0*/  FADD R10, R8, R13 ;  /* 0x0000000d080a7221 */ /* 0x000fca0000000000 */
[----:B------:R-:W-:-:S13]  /*01d0*/  FSETP.GT.AND P0, PT, R10, 4, PT ;  /* 0x408000000a00780b */ /* 0x000fda0003f04000 */
[----:B------:R-:W-:Y:S05]  /*01e0*/  @P0 BRA `(.L_x_1) ;  /* 0x0000000000200947 */ /* 0x000fea0003800000 */
[----:B------:R-:W-:Y:S01]  /*01f0*/  IADD3 R7, PT, PT, R7, 0x1, RZ ;  /* 0x0000000107077810 */ /* 0x000fe20007ffe0ff */
[----:B------:R-:W-:Y:S01]  /*0200*/  FADD R11, R4, R4 ;  /* 0x00000004040b7221 */ /* 0x000fe20000000000 */
[----:B------:R-:W-:Y:S02]  /*0210*/  FADD R4, R8, -R13 ;  /* 0x8000000d08047221 */ /* 0x000fe40000000000 */
[----:B-1----:R-:W-:Y:S01]  /*0220*/  ISETP.NE.AND P0, PT, R7, UR8, PT ;  /* 0x0000000807007c0c */ /* 0x002fe2000bf05270 */
[----:B------:R-:W-:Y:S01]  /*0230*/  FFMA R9, R11, R9, R2 ;  /* 0x000000090b097223 */ /* 0x000fe20000000002 */
[----:B------:R-:W-:-:S11]  /*0240*/  FADD R4, R3, R4 ;  /* 0x0000000403047221 */ /* 0x000fd60000000000 */
[----:B------:R-:W-:Y:S05]  /*0250*/  @P0 BRA `(.L_x_2) ;  /* 0xfffffffc00d00947 */ /* 0x000fea000383ffff */
[----:B0-----:R-:W-:-:S07]  /*0260*/  MOV R7, UR7 ;  /* 0x0000000700077c02 */ /* 0x001fce0008000f00 */
.L_x_1:
[----:B01----:R-:W-:Y:S05]  /*0270*/  BSYNC.RECONVERGENT B0 ;  /* 0x0000000000007941 */ /* 0x003fea0003800200 */
.L_x_0:
[----:B------:R-:W0:Y:S01]  /*0280*/  LDCU UR6, c[0x0][0x370] ;  /* 0x00006e00ff0677ac */ /* 0x000e220008000800 */
[----:B------:R-:W1:Y:S01]  /*0290*/  LDC.64 R2, c[0x0][0x398] ;  /* 0x0000e600ff027b82 */ /* 0x000e620000000a00 */
[----:B0-----:R-:W-:-:S04]  /*02a0*/  IMAD R4, R6, UR6, RZ ;  /* 0x0000000606047c24 */ /* 0x001fc8000f8e02ff */
[----:B------:R-:W-:-:S04]  /*02b0*/  IMAD R5, R5, R4, R0 ;  /* 0x0000000405057224 */ /* 0x000fc800078e0200 */
[----:B-1----:R-:W-:-:S05]  /*02c0*/  IMAD.WIDE.U32 R2, R5, 0x4, R2 ;  /* 0x0000000405027825 */ /* 0x002fca00078e0002 */
[----:B------:R-:W-:Y:S01]  /*02d0*/  STG.E desc[UR4][R2.64], R7 ;  /* 0x0000000702007986 */ /* 0x000fe2000c101904 */
[----:B------:R-:W-:Y:S05]  /*02e0*/  EXIT ;  /* 0x000000000000794d */ /* 0x000fea0003800000 */
.L_x_3:
[----:B------:R-:W-:-:S00]  /*02f0*/  BRA `(.L_x_3) ;  /* 0xfffffffc00fc7947 */ /* 0x000fc0000383ffff */
[----:B------:R-:W-:-:S00]  /*0300*/  NOP ;  /* 0x0000000000007918 */ /* 0x000fc00000000000 */
[----:B------:R-:W-:-:S00]  /*0310*/  NOP ;  /* 0x0000000000007918 */ /* 0x000fc00000000000 */
[----:B------:R-:W-:-:S00]  /*0320*/  NOP ;  /* 0x0000000000007918 */ /* 0x000fc00000000000 */
[----:B------:R-:W-:-:S00]  /*0330*/  NOP ;  /* 0x0000000000007918 */ /* 0x000fc00000000000 */
[----:B------:R-:W-:-:S00]  /*0340*/  NOP ;  /* 0x0000000000007918 */ /* 0x000fc00000000000 */
[----:B------:R-:W-:-:S00]  /*0350*/  NOP ;  /* 0x0000000000007918 */ /* 0x000fc00000000000 */
[----:B------:R-:W-:-:S00]  /*0360*/  NOP ;  /* 0x0000000000007918 */ /* 0x000fc00000000000 */
[----:B------:R-:W-:-:S00]  /*0370*/  NOP ;  /* 0x0000000000007918 */ /* 0x000fc00000000000 */
.L_x_4:


//--------------------- .nv.shared.reserved.0     --------------------------
	.section	.nv.shared.reserved.0,"aw",@nobits
	.weak		__nv_reservedSMEM_offset_0_alias
	.size		__nv_reservedSMEM_offset_0_alias, 0, 64
	.other		__nv_reservedSMEM_offset_0_alias,@"STO_CUDA_RESERVED_SHARED STV_DEFAULT"
__nv_reservedSMEM_offset_0_alias:
	.zero		0
	.zero		64


//--------------------- .nv.constant0._Z12mandelKernelffffiPi --------------------------
	.section	.nv.constant0._Z12mandelKernelffffiPi,"a",@progbits
	.sectionflags	@""
	.align	4
.nv.constant0._Z12mandelKernelffffiPi:
	.zero		928


//--------------------- SYMBOLS --------------------------

	.type		.nv.reservedSmem.offset0,@object
	.size		.nv.reservedSmem.offset0,0x4
